//
// Generated by NVIDIA NVVM Compiler
//
// Compiler Build ID: CL-36424714
// Cuda compilation tools, release 13.0, V13.0.88
// Based on NVVM 20.0.0
//

.version 9.0
.target sm_100
.address_size 64

	// .globl	default_function_kernel

.visible .entry default_function_kernel(
	.param .u64 .ptr .align 1 default_function_kernel_param_0,
	.param .u64 .ptr .align 1 default_function_kernel_param_1
)
.maxntid 48
{
	.reg .b32 	%r<4>;
	.reg .b32 	%f<3>;
	.reg .b64 	%rd<8>;

	ld.param.u64 	%rd1, [default_function_kernel_param_0];
	ld.param.u64 	%rd2, [default_function_kernel_param_1];
	cvta.to.global.u64 	%rd3, %rd1;
	cvta.to.global.u64 	%rd4, %rd2;
	mov.u32 	%r1, %ctaid.x;
	mov.u32 	%r2, %tid.x;
	mad.lo.s32 	%r3, %r1, 48, %r2;
	mul.wide.u32 	%rd5, %r3, 4;
	add.s64 	%rd6, %rd4, %rd5;
	ld.global.nc.f32 	%f1, [%rd6];
	cvt.rmi.f32.f32 	%f2, %f1;
	add.s64 	%rd7, %rd3, %rd5;
	st.global.f32 	[%rd7], %f2;
	ret;

}


// ===== COMPILED SASS (sm_100) =====

	.target	sm_100

	.elftype	@"ET_EXEC"


//--------------------- .note.nv.tkinfo           --------------------------
	.section	.note.nv.tkinfo,"",@"SHT_NOTE"
	.sectionflags	@"SHF_NOTE_NV_TKINFO"
	.tkinfo
        /*0018*/ 	.word	0x00000002
        /*0030*/ 	.string	""
        /*0030*/ 	.string	"ptxas"
        /*0030*/ 	.string	"Cuda compilation tools, release 13.0, V13.0.88"
        /*0030*/ 	.string	"Build cuda_13.0.r13.0/compiler.36424714_0"
        /*0030*/ 	.string	"-arch sm_100 -m 64 "



//--------------------- .note.nv.cuinfo           --------------------------
	.section	.note.nv.cuinfo,"",@"SHT_NOTE"
	.sectionflags	@"SHF_NOTE_NV_CUINFO"
        /*0018*/ 	.short	0x0002
        /*001a*/ 	.short	0x0064
        /*001c*/ 	.short	0x0082
	.zero		2


//--------------------- .nv.info                  --------------------------
	.section	.nv.info,"",@"SHT_CUDA_INFO"
	.align	4


	//----- nvinfo : EIATTR_REGCOUNT
	.align		4
        /*0000*/ 	.byte	0x04, 0x2f
        /*0002*/ 	.short	(.L_1 - .L_0)
	.align		4
.L_0:
        /*0004*/ 	.word	index@(default_function_kernel)
        /*0008*/ 	.word	0x0000000c


	//----- nvinfo : EIATTR_FRAME_SIZE
	.align		4
.L_1:
        /*000c*/ 	.byte	0x04, 0x11
        /*000e*/ 	.short	(.L_3 - .L_2)
	.align		4
.L_2:
        /*0010*/ 	.word	index@(default_function_kernel)
        /*0014*/ 	.word	0x00000000


	//----- nvinfo : EIATTR_MIN_STACK_SIZE
	.align		4
.L_3:
        /*0018*/ 	.byte	0x04, 0x12
        /*001a*/ 	.short	(.L_5 - .L_4)
	.align		4
.L_4:
        /*001c*/ 	.word	index@(default_function_kernel)
        /*0020*/ 	.word	0x00000000
.L_5:


//--------------------- .nv.compat                --------------------------
	.section	.nv.compat,"",@"SHT_CUDA_COMPAT_INFO"
	.align	4
        /*0000*/ 	.byte	0x02, 0x09, 0x00, 0x00, 0x02, 0x02, 0x01, 0x00, 0x02, 0x05, 0x05, 0x00, 0x03, 0x07, 0x01, 0x01
        /*0010*/ 	.byte	0x02, 0x03, 0x00, 0x00, 0x02, 0x06, 0x01, 0x00, 0x04, 0x0b, 0x08, 0x00, 0x09, 0x00, 0x00, 0x00
        /*0020*/ 	.byte	0x00, 0x00, 0x00, 0x00


//--------------------- .nv.info.default_function_kernel --------------------------
	.section	.nv.info.default_function_kernel,"",@"SHT_CUDA_INFO"
	.sectionflags	@""
	.align	4


	//----- nvinfo : EIATTR_CUDA_API_VERSION
	.align		4
        /*0000*/ 	.byte	0x04, 0x37
        /*0002*/ 	.short	(.L_7 - .L_6)
.L_6:
        /*0004*/ 	.word	0x00000082


	//----- nvinfo : EIATTR_KPARAM_INFO
	.align		4
.L_7:
        /*0008*/ 	.byte	0x04, 0x17
        /*000a*/ 	.short	(.L_9 - .L_8)
.L_8:
        /*000c*/ 	.word	0x00000000
        /*0010*/ 	.short	0x0001
        /*0012*/ 	.short	0x0008
        /*0014*/ 	.byte	0x00, 0xf5, 0x21, 0x00


	//----- nvinfo : EIATTR_KPARAM_INFO
	.align		4
.L_9:
        /*0018*/ 	.byte	0x04, 0x17
        /*001a*/ 	.short	(.L_11 - .L_10)
.L_10:
        /*001c*/ 	.word	0x00000000
        /*0020*/ 	.short	0x0000
        /*0022*/ 	.short	0x0000
        /*0024*/ 	.byte	0x00, 0xf5, 0x21, 0x00


	//----- nvinfo : EIATTR_SPARSE_MMA_MASK
	.align		4
.L_11:
        /*0028*/ 	.byte	0x03, 0x50
        /*002a*/ 	.short	0x0000


	//----- nvinfo : EIATTR_MAXREG_COUNT
	.align		4
        /*002c*/ 	.byte	0x03, 0x1b
        /*002e*/ 	.short	0x00ff


	//----- nvinfo : EIATTR_MERCURY_ISA_VERSION
	.align		4
        /*0030*/ 	.byte	0x03, 0x5f
        /*0032*/ 	.short	0x0101


	//----- nvinfo : EIATTR_VRC_CTA_INIT_COUNT
	.align		4
        /*0034*/ 	.byte	0x02, 0x4a
	.zero		1
	.zero		1


	//----- nvinfo : EIATTR_EXIT_INSTR_OFFSETS
	.align		4
        /*0038*/ 	.byte	0x04, 0x1c
        /*003a*/ 	.short	(.L_13 - .L_12)


	//   ....[0]....
.L_12:
        /*003c*/ 	.word	0x000000c0


	//----- nvinfo : EIATTR_MAX_THREADS
	.align		4
.L_13:
        /*0040*/ 	.byte	0x04, 0x05
        /*0042*/ 	.short	(.L_15 - .L_14)
.L_14:
        /*0044*/ 	.word	0x00000030
        /*0048*/ 	.word	0x00000001
        /*004c*/ 	.word	0x00000001


	//----- nvinfo : EIATTR_CBANK_PARAM_SIZE
	.align		4
.L_15:
        /*0050*/ 	.byte	0x03, 0x19
        /*0052*/ 	.short	0x0010


	//----- nvinfo : EIATTR_PARAM_CBANK
	.align		4
        /*0054*/ 	.byte	0x04, 0x0a
        /*0056*/ 	.short	(.L_17 - .L_16)
	.align		4
.L_16:
        /*0058*/ 	.word	index@(.nv.constant0.default_function_kernel)
        /*005c*/ 	.short	0x0380
        /*005e*/ 	.short	0x0010


	//----- nvinfo : EIATTR_SW_WAR
	.align		4
.L_17:
        /*0060*/ 	.byte	0x04, 0x36
        /*0062*/ 	.short	(.L_19 - .L_18)
.L_18:
        /*0064*/ 	.word	0x00000008
.L_19:


//--------------------- .nv.callgraph             --------------------------
	.section	.nv.callgraph,"",@"SHT_CUDA_CALLGRAPH"
	.align	4
	.sectionentsize	8
	.align		4
        /*0000*/ 	.word	0x00000000
	.align		4
        /*0004*/ 	.word	0xffffffff
	.align		4
        /*0008*/ 	.word	0x00000000
	.align		4
        /*000c*/ 	.word	0xfffffffe
	.align		4
        /*0010*/ 	.word	0x00000000
	.align		4
        /*0014*/ 	.word	0xfffffffd
	.align		4
        /*0018*/ 	.word	0x00000000
	.align		4
        /*001c*/ 	.word	0xfffffffc


//--------------------- .text.default_function_kernel --------------------------
	.section	.text.default_function_kernel,"ax",@progbits
	.align	128
        .global         default_function_kernel
        .type           default_function_kernel,@function
        .size           default_function_kernel,(.L_x_1 - default_function_kernel)
        .other          default_function_kernel,@"STO_CUDA_ENTRY STV_DEFAULT"
default_function_kernel:
.text.default_function_kernel:
[----:B------:R-:W-:Y:S01]  /*0000*/  LDC R1, c[0x0][0x37c] ;  /* 0x0000df00ff017b82 */ /* 0x000fe20000000800 */
[----:B------:R-:W0:Y:S07]  /*0010*/  S2R R7, SR_CTAID.X ;  /* 0x0000000000077919 */ /* 0x000e2e0000002500 */
[----:B------:R-:W1:Y:S01]  /*0020*/  LDC.64 R2, c[0x0][0x388] ;  /* 0x0000e200ff027b82 */ /* 0x000e620000000a00 */
[----:B------:R-:W2:Y:S01]  /*0030*/  LDCU.64 UR4, c[0x0][0x358] ;  /* 0x00006b00ff0477ac */ /* 0x000ea20008000a00 */
[----:B------:R-:W0:Y:S06]  /*0040*/  S2R R0, SR_TID.X ;  /* 0x0000000000007919 */ /* 0x000e2c0000002100 */
[----:B------:R-:W3:Y:S01]  /*0050*/  LDC.64 R4, c[0x0][0x380] ;  /* 0x0000e000ff047b82 */ /* 0x000ee20000000a00 */
[----:B0-----:R-:W-:-:S04]  /*0060*/  IMAD R7, R7, 0x30, R0 ;  /* 0x0000003007077824 */ /* 0x001fc800078e0200 */
[----:B-1----:R-:W-:-:S06]  /*0070*/  IMAD.WIDE.U32 R2, R7, 0x4, R2 ;  /* 0x0000000407027825 */ /* 0x002fcc00078e0002 */
[----:B--2---:R-:W2:Y:S01]  /*0080*/  LDG.E.CONSTANT R2, desc[UR4][R2.64] ;  /* 0x0000000402027981 */ /* 0x004ea2000c1e9900 */
[----:B---3--:R-:W-:Y:S01]  /*0090*/  IMAD.WIDE.U32 R4, R7, 0x4, R4 ;  /* 0x0000000407047825 */ /* 0x008fe200078e0004 */
[----:B--2---:R-:W0:Y:S04]  /*00a0*/  FRND.FLOOR R9, R2 ;  /* 0x0000000200097307 */ /* 0x004e280000205000 */
[----:B0-----:R-:W-:Y:S01]  /*00b0*/  STG.E desc[UR4][R4.64], R9 ;  /* 0x0000000904007986 */ /* 0x001fe2000c101904 */
[----:B------:R-:W-:Y:S05]  /*00c0*/  EXIT ;  /* 0x000000000000794d */ /* 0x000fea0003800000 */
.L_x_0:
[----:B------:R-:W-:-:S00]  /*00d0*/  BRA `(.L_x_0) ;  /* 0xfffffffc00fc7947 */ /* 0x000fc0000383ffff */
[----:B------:R-:W-:-:S00]  /*00e0*/  NOP ;  /* 0x0000000000007918 */ /* 0x000fc00000000000 */
        /* <DEDUP_REMOVED lines=9> */
.L_x_1:


//--------------------- .nv.shared.reserved.0     --------------------------
	.section	.nv.shared.reserved.0,"aw",@nobits
	.weak		__nv_reservedSMEM_offset_0_alias
	.size		__nv_reservedSMEM_offset_0_alias, 0, 64
	.other		__nv_reservedSMEM_offset_0_alias,@"STO_CUDA_RESERVED_SHARED STV_DEFAULT"
__nv_reservedSMEM_offset_0_alias:
	.zero		0
	.zero		64


//--------------------- .nv.constant0.default_function_kernel --------------------------
	.section	.nv.constant0.default_function_kernel,"a",@progbits
	.sectionflags	@""
	.align	4
.nv.constant0.default_function_kernel:
	.zero		912


//--------------------- SYMBOLS --------------------------

	.type		.nv.reservedSmem.offset0,@object
	.size		.nv.reservedSmem.offset0,0x4
